//
// Generated by NVIDIA NVVM Compiler
//
// Compiler Build ID: CL-36424714
// Cuda compilation tools, release 13.0, V13.0.88
// Based on NVVM 20.0.0
//

.version 9.0
.target sm_100
.address_size 64

	// .globl	_Z14computeMatrixBPiS_ii

.visible .entry _Z14computeMatrixBPiS_ii(
	.param .u64 .ptr .align 1 _Z14computeMatrixBPiS_ii_param_0,
	.param .u64 .ptr .align 1 _Z14computeMatrixBPiS_ii_param_1,
	.param .u32 _Z14computeMatrixBPiS_ii_param_2,
	.param .u32 _Z14computeMatrixBPiS_ii_param_3
)
{
	.reg .pred 	%p<23>;
	.reg .b32 	%r<232>;
	.reg .b64 	%rd<72>;

	ld.param.u64 	%rd9, [_Z14computeMatrixBPiS_ii_param_0];
	ld.param.u64 	%rd10, [_Z14computeMatrixBPiS_ii_param_1];
	ld.param.u32 	%r67, [_Z14computeMatrixBPiS_ii_param_2];
	ld.param.u32 	%r68, [_Z14computeMatrixBPiS_ii_param_3];
	cvta.to.global.u64 	%rd1, %rd10;
	cvta.to.global.u64 	%rd2, %rd9;
	mov.u32 	%r69, %ctaid.y;
	mov.u32 	%r70, %ntid.y;
	mov.u32 	%r71, %tid.y;
	mad.lo.s32 	%r1, %r69, %r70, %r71;
	mov.u32 	%r72, %ctaid.x;
	mov.u32 	%r73, %ntid.x;
	mov.u32 	%r74, %tid.x;
	mad.lo.s32 	%r2, %r72, %r73, %r74;
	setp.ge.s32 	%p1, %r1, %r67;
	setp.ge.s32 	%p2, %r2, %r68;
	or.pred  	%p3, %p1, %p2;
	@%p3 bra 	$L__BB0_29;
	mul.lo.s32 	%r3, %r68, %r1;
	add.s32 	%r4, %r3, %r2;
	mul.wide.s32 	%rd11, %r4, 4;
	add.s64 	%rd12, %rd2, %rd11;
	ld.global.u32 	%r75, [%rd12];
	and.b32  	%r76, %r75, 1;
	setp.eq.b32 	%p4, %r76, 1;
	not.pred 	%p5, %p4;
	@%p5 bra 	$L__BB0_15;
	and.b32  	%r5, %r67, 15;
	setp.lt.u32 	%p6, %r67, 16;
	mov.b32 	%r220, 0;
	mov.u32 	%r231, %r220;
	@%p6 bra 	$L__BB0_5;
	and.b32  	%r220, %r67, 2147483632;
	neg.s32 	%r217, %r220;
	shl.b32 	%r8, %r68, 4;
	mov.b32 	%r231, 0;
	mul.wide.s32 	%rd15, %r68, 4;
	mov.u32 	%r216, %r2;
$L__BB0_4:
	.pragma "nounroll";
	mul.wide.s32 	%rd13, %r216, 4;
	add.s64 	%rd14, %rd2, %rd13;
	ld.global.u32 	%r80, [%rd14];
	add.s32 	%r81, %r80, %r231;
	add.s64 	%rd16, %rd14, %rd15;
	ld.global.u32 	%r82, [%rd16];
	add.s32 	%r83, %r82, %r81;
	add.s64 	%rd17, %rd16, %rd15;
	ld.global.u32 	%r84, [%rd17];
	add.s32 	%r85, %r84, %r83;
	add.s64 	%rd18, %rd17, %rd15;
	ld.global.u32 	%r86, [%rd18];
	add.s32 	%r87, %r86, %r85;
	add.s64 	%rd19, %rd18, %rd15;
	ld.global.u32 	%r88, [%rd19];
	add.s32 	%r89, %r88, %r87;
	add.s64 	%rd20, %rd19, %rd15;
	ld.global.u32 	%r90, [%rd20];
	add.s32 	%r91, %r90, %r89;
	add.s64 	%rd21, %rd20, %rd15;
	ld.global.u32 	%r92, [%rd21];
	add.s32 	%r93, %r92, %r91;
	add.s64 	%rd22, %rd21, %rd15;
	ld.global.u32 	%r94, [%rd22];
	add.s32 	%r95, %r94, %r93;
	add.s64 	%rd23, %rd22, %rd15;
	ld.global.u32 	%r96, [%rd23];
	add.s32 	%r97, %r96, %r95;
	add.s64 	%rd24, %rd23, %rd15;
	ld.global.u32 	%r98, [%rd24];
	add.s32 	%r99, %r98, %r97;
	add.s64 	%rd25, %rd24, %rd15;
	ld.global.u32 	%r100, [%rd25];
	add.s32 	%r101, %r100, %r99;
	add.s64 	%rd26, %rd25, %rd15;
	ld.global.u32 	%r102, [%rd26];
	add.s32 	%r103, %r102, %r101;
	add.s64 	%rd27, %rd26, %rd15;
	ld.global.u32 	%r104, [%rd27];
	add.s32 	%r105, %r104, %r103;
	add.s64 	%rd28, %rd27, %rd15;
	ld.global.u32 	%r106, [%rd28];
	add.s32 	%r107, %r106, %r105;
	add.s64 	%rd29, %rd28, %rd15;
	ld.global.u32 	%r108, [%rd29];
	add.s32 	%r109, %r108, %r107;
	add.s64 	%rd30, %rd29, %rd15;
	ld.global.u32 	%r110, [%rd30];
	add.s32 	%r231, %r110, %r109;
	add.s32 	%r217, %r217, 16;
	add.s32 	%r216, %r216, %r8;
	setp.ne.s32 	%p7, %r217, 0;
	@%p7 bra 	$L__BB0_4;
$L__BB0_5:
	setp.eq.s32 	%p8, %r5, 0;
	@%p8 bra 	$L__BB0_14;
	and.b32  	%r46, %r67, 7;
	setp.lt.u32 	%p9, %r5, 8;
	@%p9 bra 	$L__BB0_8;
	mad.lo.s32 	%r112, %r220, %r68, %r2;
	mul.wide.s32 	%rd31, %r112, 4;
	add.s64 	%rd32, %rd2, %rd31;
	ld.global.u32 	%r113, [%rd32];
	add.s32 	%r114, %r113, %r231;
	mul.wide.s32 	%rd33, %r68, 4;
	add.s64 	%rd34, %rd32, %rd33;
	ld.global.u32 	%r115, [%rd34];
	add.s32 	%r116, %r115, %r114;
	add.s64 	%rd35, %rd34, %rd33;
	ld.global.u32 	%r117, [%rd35];
	add.s32 	%r118, %r117, %r116;
	add.s64 	%rd36, %rd35, %rd33;
	ld.global.u32 	%r119, [%rd36];
	add.s32 	%r120, %r119, %r118;
	add.s64 	%rd37, %rd36, %rd33;
	ld.global.u32 	%r121, [%rd37];
	add.s32 	%r122, %r121, %r120;
	add.s64 	%rd38, %rd37, %rd33;
	ld.global.u32 	%r123, [%rd38];
	add.s32 	%r124, %r123, %r122;
	add.s64 	%rd39, %rd38, %rd33;
	ld.global.u32 	%r125, [%rd39];
	add.s32 	%r126, %r125, %r124;
	add.s64 	%rd40, %rd39, %rd33;
	ld.global.u32 	%r127, [%rd40];
	add.s32 	%r231, %r127, %r126;
	add.s32 	%r220, %r220, 8;
$L__BB0_8:
	setp.eq.s32 	%p10, %r46, 0;
	@%p10 bra 	$L__BB0_14;
	and.b32  	%r52, %r67, 3;
	setp.lt.u32 	%p11, %r46, 4;
	@%p11 bra 	$L__BB0_11;
	mad.lo.s32 	%r129, %r220, %r68, %r2;
	mul.wide.s32 	%rd41, %r129, 4;
	add.s64 	%rd42, %rd2, %rd41;
	ld.global.u32 	%r130, [%rd42];
	add.s32 	%r131, %r130, %r231;
	mul.wide.s32 	%rd43, %r68, 4;
	add.s64 	%rd44, %rd42, %rd43;
	ld.global.u32 	%r132, [%rd44];
	add.s32 	%r133, %r132, %r131;
	add.s64 	%rd45, %rd44, %rd43;
	ld.global.u32 	%r134, [%rd45];
	add.s32 	%r135, %r134, %r133;
	add.s64 	%rd46, %rd45, %rd43;
	ld.global.u32 	%r136, [%rd46];
	add.s32 	%r231, %r136, %r135;
	add.s32 	%r220, %r220, 4;
$L__BB0_11:
	setp.eq.s32 	%p12, %r52, 0;
	@%p12 bra 	$L__BB0_14;
	mad.lo.s32 	%r229, %r220, %r68, %r2;
	neg.s32 	%r228, %r52;
$L__BB0_13:
	.pragma "nounroll";
	mul.wide.s32 	%rd47, %r229, 4;
	add.s64 	%rd48, %rd2, %rd47;
	ld.global.u32 	%r137, [%rd48];
	add.s32 	%r231, %r137, %r231;
	add.s32 	%r229, %r229, %r68;
	add.s32 	%r228, %r228, 1;
	setp.ne.s32 	%p13, %r228, 0;
	@%p13 bra 	$L__BB0_13;
$L__BB0_14:
	add.s64 	%rd50, %rd1, %rd11;
	st.global.u32 	[%rd50], %r231;
	bra.uni 	$L__BB0_29;
$L__BB0_15:
	setp.lt.s32 	%p14, %r68, 1;
	mov.b32 	%r215, 0;
	@%p14 bra 	$L__BB0_28;
	add.s32 	%r141, %r68, -1;
	and.b32  	%r9, %r68, 15;
	setp.lt.u32 	%p15, %r141, 15;
	mov.b32 	%r208, 0;
	mov.u32 	%r215, %r208;
	@%p15 bra 	$L__BB0_19;
	and.b32  	%r208, %r68, 2147483632;
	neg.s32 	%r202, %r208;
	mul.wide.u32 	%rd51, %r3, 4;
	add.s64 	%rd52, %rd51, %rd2;
	add.s64 	%rd70, %rd52, 32;
	mov.b32 	%r215, 0;
$L__BB0_18:
	.pragma "nounroll";
	ld.global.u32 	%r143, [%rd70+-32];
	add.s32 	%r144, %r143, %r215;
	ld.global.u32 	%r145, [%rd70+-28];
	add.s32 	%r146, %r145, %r144;
	ld.global.u32 	%r147, [%rd70+-24];
	add.s32 	%r148, %r147, %r146;
	ld.global.u32 	%r149, [%rd70+-20];
	add.s32 	%r150, %r149, %r148;
	ld.global.u32 	%r151, [%rd70+-16];
	add.s32 	%r152, %r151, %r150;
	ld.global.u32 	%r153, [%rd70+-12];
	add.s32 	%r154, %r153, %r152;
	ld.global.u32 	%r155, [%rd70+-8];
	add.s32 	%r156, %r155, %r154;
	ld.global.u32 	%r157, [%rd70+-4];
	add.s32 	%r158, %r157, %r156;
	ld.global.u32 	%r159, [%rd70];
	add.s32 	%r160, %r159, %r158;
	ld.global.u32 	%r161, [%rd70+4];
	add.s32 	%r162, %r161, %r160;
	ld.global.u32 	%r163, [%rd70+8];
	add.s32 	%r164, %r163, %r162;
	ld.global.u32 	%r165, [%rd70+12];
	add.s32 	%r166, %r165, %r164;
	ld.global.u32 	%r167, [%rd70+16];
	add.s32 	%r168, %r167, %r166;
	ld.global.u32 	%r169, [%rd70+20];
	add.s32 	%r170, %r169, %r168;
	ld.global.u32 	%r171, [%rd70+24];
	add.s32 	%r172, %r171, %r170;
	ld.global.u32 	%r173, [%rd70+28];
	add.s32 	%r215, %r173, %r172;
	add.s32 	%r202, %r202, 16;
	add.s64 	%rd70, %rd70, 64;
	setp.ne.s32 	%p16, %r202, 0;
	@%p16 bra 	$L__BB0_18;
$L__BB0_19:
	setp.eq.s32 	%p17, %r9, 0;
	@%p17 bra 	$L__BB0_28;
	and.b32  	%r19, %r68, 7;
	setp.lt.u32 	%p18, %r9, 8;
	@%p18 bra 	$L__BB0_22;
	add.s32 	%r175, %r208, %r3;
	mul.wide.u32 	%rd53, %r175, 4;
	add.s64 	%rd54, %rd2, %rd53;
	ld.global.u32 	%r176, [%rd54];
	add.s32 	%r177, %r176, %r215;
	cvt.u64.u32 	%rd55, %r3;
	cvt.u64.u32 	%rd56, %r208;
	add.s64 	%rd57, %rd56, %rd55;
	shl.b64 	%rd58, %rd57, 2;
	add.s64 	%rd59, %rd2, %rd58;
	ld.global.u32 	%r178, [%rd59+4];
	add.s32 	%r179, %r178, %r177;
	ld.global.u32 	%r180, [%rd59+8];
	add.s32 	%r181, %r180, %r179;
	ld.global.u32 	%r182, [%rd59+12];
	add.s32 	%r183, %r182, %r181;
	ld.global.u32 	%r184, [%rd59+16];
	add.s32 	%r185, %r184, %r183;
	ld.global.u32 	%r186, [%rd59+20];
	add.s32 	%r187, %r186, %r185;
	ld.global.u32 	%r188, [%rd59+24];
	add.s32 	%r189, %r188, %r187;
	ld.global.u32 	%r190, [%rd59+28];
	add.s32 	%r215, %r190, %r189;
	add.s32 	%r208, %r208, 8;
$L__BB0_22:
	setp.eq.s32 	%p19, %r19, 0;
	@%p19 bra 	$L__BB0_28;
	and.b32  	%r25, %r68, 3;
	setp.lt.u32 	%p20, %r19, 4;
	@%p20 bra 	$L__BB0_25;
	add.s32 	%r192, %r208, %r3;
	mul.wide.u32 	%rd60, %r192, 4;
	add.s64 	%rd61, %rd2, %rd60;
	ld.global.u32 	%r193, [%rd61];
	add.s32 	%r194, %r193, %r215;
	cvt.u64.u32 	%rd62, %r3;
	cvt.u64.u32 	%rd63, %r208;
	add.s64 	%rd64, %rd63, %rd62;
	shl.b64 	%rd65, %rd64, 2;
	add.s64 	%rd66, %rd2, %rd65;
	ld.global.u32 	%r195, [%rd66+4];
	add.s32 	%r196, %r195, %r194;
	ld.global.u32 	%r197, [%rd66+8];
	add.s32 	%r198, %r197, %r196;
	ld.global.u32 	%r199, [%rd66+12];
	add.s32 	%r215, %r199, %r198;
	add.s32 	%r208, %r208, 4;
$L__BB0_25:
	setp.eq.s32 	%p21, %r25, 0;
	@%p21 bra 	$L__BB0_28;
	add.s32 	%r200, %r208, %r3;
	mul.wide.u32 	%rd67, %r200, 4;
	add.s64 	%rd71, %rd2, %rd67;
	neg.s32 	%r213, %r25;
$L__BB0_27:
	.pragma "nounroll";
	ld.global.u32 	%r201, [%rd71];
	add.s32 	%r215, %r201, %r215;
	add.s64 	%rd71, %rd71, 4;
	add.s32 	%r213, %r213, 1;
	setp.ne.s32 	%p22, %r213, 0;
	@%p22 bra 	$L__BB0_27;
$L__BB0_28:
	add.s64 	%rd69, %rd1, %rd11;
	st.global.u32 	[%rd69], %r215;
$L__BB0_29:
	ret;

}


// ===== COMPILED SASS (sm_100) =====

	.target	sm_100

	.elftype	@"ET_EXEC"


//--------------------- .note.nv.tkinfo           --------------------------
	.section	.note.nv.tkinfo,"",@"SHT_NOTE"
	.sectionflags	@"SHF_NOTE_NV_TKINFO"
	.tkinfo
        /*0018*/ 	.word	0x00000002
        /*0030*/ 	.string	""
        /*0030*/ 	.string	"ptxas"
        /*0030*/ 	.string	"Cuda compilation tools, release 13.0, V13.0.88"
        /*0030*/ 	.string	"Build cuda_13.0.r13.0/compiler.36424714_0"
        /*0030*/ 	.string	"-arch sm_100 -m 64 "



//--------------------- .note.nv.cuinfo           --------------------------
	.section	.note.nv.cuinfo,"",@"SHT_NOTE"
	.sectionflags	@"SHF_NOTE_NV_CUINFO"
        /*0018*/ 	.short	0x0002
        /*001a*/ 	.short	0x0064
        /*001c*/ 	.short	0x0082
	.zero		2


//--------------------- .nv.info                  --------------------------
	.section	.nv.info,"",@"SHT_CUDA_INFO"
	.align	4


	//----- nvinfo : EIATTR_REGCOUNT
	.align		4
        /*0000*/ 	.byte	0x04, 0x2f
        /*0002*/ 	.short	(.L_1 - .L_0)
	.align		4
.L_0:
        /*0004*/ 	.word	index@(_Z14computeMatrixBPiS_ii)
        /*0008*/ 	.word	0x00000020


	//----- nvinfo : EIATTR_FRAME_SIZE
	.align		4
.L_1:
        /*000c*/ 	.byte	0x04, 0x11
        /*000e*/ 	.short	(.L_3 - .L_2)
	.align		4
.L_2:
        /*0010*/ 	.word	index@(_Z14computeMatrixBPiS_ii)
        /*0014*/ 	.word	0x00000000


	//----- nvinfo : EIATTR_MIN_STACK_SIZE
	.align		4
.L_3:
        /*0018*/ 	.byte	0x04, 0x12
        /*001a*/ 	.short	(.L_5 - .L_4)
	.align		4
.L_4:
        /*001c*/ 	.word	index@(_Z14computeMatrixBPiS_ii)
        /*0020*/ 	.word	0x00000000
.L_5:


//--------------------- .nv.compat                --------------------------
	.section	.nv.compat,"",@"SHT_CUDA_COMPAT_INFO"
	.align	4
        /*0000*/ 	.byte	0x02, 0x09, 0x00, 0x00, 0x02, 0x02, 0x01, 0x00, 0x02, 0x05, 0x05, 0x00, 0x03, 0x07, 0x01, 0x01
        /*0010*/ 	.byte	0x02, 0x03, 0x00, 0x00, 0x02, 0x06, 0x01, 0x00, 0x04, 0x0b, 0x08, 0x00, 0x09, 0x00, 0x00, 0x00
        /*0020*/ 	.byte	0x00, 0x00, 0x00, 0x00


//--------------------- .nv.info._Z14computeMatrixBPiS_ii --------------------------
	.section	.nv.info._Z14computeMatrixBPiS_ii,"",@"SHT_CUDA_INFO"
	.sectionflags	@""
	.align	4


	//----- nvinfo : EIATTR_CUDA_API_VERSION
	.align		4
        /*0000*/ 	.byte	0x04, 0x37
        /*0002*/ 	.short	(.L_7 - .L_6)
.L_6:
        /*0004*/ 	.word	0x00000082


	//----- nvinfo : EIATTR_KPARAM_INFO
	.align		4
.L_7:
        /*0008*/ 	.byte	0x04, 0x17
        /*000a*/ 	.short	(.L_9 - .L_8)
.L_8:
        /*000c*/ 	.word	0x00000000
        /*0010*/ 	.short	0x0003
        /*0012*/ 	.short	0x0014
        /*0014*/ 	.byte	0x00, 0xf0, 0x11, 0x00


	//----- nvinfo : EIATTR_KPARAM_INFO
	.align		4
.L_9:
        /*0018*/ 	.byte	0x04, 0x17
        /*001a*/ 	.short	(.L_11 - .L_10)
.L_10:
        /*001c*/ 	.word	0x00000000
        /*0020*/ 	.short	0x0002
        /*0022*/ 	.short	0x0010
        /*0024*/ 	.byte	0x00, 0xf0, 0x11, 0x00


	//----- nvinfo : EIATTR_KPARAM_INFO
	.align		4
.L_11:
        /*0028*/ 	.byte	0x04, 0x17
        /*002a*/ 	.short	(.L_13 - .L_12)
.L_12:
        /*002c*/ 	.word	0x00000000
        /*0030*/ 	.short	0x0001
        /*0032*/ 	.short	0x0008
        /*0034*/ 	.byte	0x00, 0xf5, 0x21, 0x00


	//----- nvinfo : EIATTR_KPARAM_INFO
	.align		4
.L_13:
        /*0038*/ 	.byte	0x04, 0x17
        /*003a*/ 	.short	(.L_15 - .L_14)
.L_14:
        /*003c*/ 	.word	0x00000000
        /*0040*/ 	.short	0x0000
        /*0042*/ 	.short	0x0000
        /*0044*/ 	.byte	0x00, 0xf5, 0x21, 0x00


	//----- nvinfo : EIATTR_SPARSE_MMA_MASK
	.align		4
.L_15:
        /*0048*/ 	.byte	0x03, 0x50
        /*004a*/ 	.short	0x0000


	//----- nvinfo : EIATTR_MAXREG_COUNT
	.align		4
        /*004c*/ 	.byte	0x03, 0x1b
        /*004e*/ 	.short	0x00ff


	//----- nvinfo : EIATTR_MERCURY_ISA_VERSION
	.align		4
        /*0050*/ 	.byte	0x03, 0x5f
        /*0052*/ 	.short	0x0101


	//----- nvinfo : EIATTR_VRC_CTA_INIT_COUNT
	.align		4
        /*0054*/ 	.byte	0x02, 0x4a
	.zero		1
	.zero		1


	//----- nvinfo : EIATTR_EXIT_INSTR_OFFSETS
	.align		4
        /*0058*/ 	.byte	0x04, 0x1c
        /*005a*/ 	.short	(.L_17 - .L_16)


	//   ....[0]....
.L_16:
        /*005c*/ 	.word	0x000000c0


	//   ....[1]....
        /*0060*/ 	.word	0x00000850


	//   ....[2]....
        /*0064*/ 	.word	0x00000f10


	//----- nvinfo : EIATTR_CRS_STACK_SIZE
	.align		4
.L_17:
        /*0068*/ 	.byte	0x04, 0x1e
        /*006a*/ 	.short	(.L_19 - .L_18)
.L_18:
        /*006c*/ 	.word	0x00000000


	//----- nvinfo : EIATTR_CBANK_PARAM_SIZE
	.align		4
.L_19:
        /*0070*/ 	.byte	0x03, 0x19
        /*0072*/ 	.short	0x0018


	//----- nvinfo : EIATTR_PARAM_CBANK
	.align		4
        /*0074*/ 	.byte	0x04, 0x0a
        /*0076*/ 	.short	(.L_21 - .L_20)
	.align		4
.L_20:
        /*0078*/ 	.word	index@(.nv.constant0._Z14computeMatrixBPiS_ii)
        /*007c*/ 	.short	0x0380
        /*007e*/ 	.short	0x0018


	//----- nvinfo : EIATTR_SW_WAR
	.align		4
.L_21:
        /*0080*/ 	.byte	0x04, 0x36
        /*0082*/ 	.short	(.L_23 - .L_22)
.L_22:
        /*0084*/ 	.word	0x00000008
.L_23:


//--------------------- .nv.callgraph             --------------------------
	.section	.nv.callgraph,"",@"SHT_CUDA_CALLGRAPH"
	.align	4
	.sectionentsize	8
	.align		4
        /*0000*/ 	.word	0x00000000
	.align		4
        /*0004*/ 	.word	0xffffffff
	.align		4
        /*0008*/ 	.word	0x00000000
	.align		4
        /*000c*/ 	.word	0xfffffffe
	.align		4
        /*0010*/ 	.word	0x00000000
	.align		4
        /*0014*/ 	.word	0xfffffffd
	.align		4
        /*0018*/ 	.word	0x00000000
	.align		4
        /*001c*/ 	.word	0xfffffffc


//--------------------- .text._Z14computeMatrixBPiS_ii --------------------------
	.section	.text._Z14computeMatrixBPiS_ii,"ax",@progbits
	.align	128
        .global         _Z14computeMatrixBPiS_ii
        .type           _Z14computeMatrixBPiS_ii,@function
        .size           _Z14computeMatrixBPiS_ii,(.L_x_14 - _Z14computeMatrixBPiS_ii)
        .other          _Z14computeMatrixBPiS_ii,@"STO_CUDA_ENTRY STV_DEFAULT"
_Z14computeMatrixBPiS_ii:
.text._Z14computeMatrixBPiS_ii:
[----:B------:R-:W-:Y:S01]  /*0000*/  LDC R1, c[0x0][0x37c] ;  /* 0x0000df00ff017b82 */ /* 0x000fe20000000800 */
[----:B------:R-:W0:Y:S07]  /*0010*/  S2R R5, SR_TID.X ;  /* 0x0000000000057919 */ /* 0x000e2e0000002100 */
[----:B------:R-:W1:Y:S01]  /*0020*/  LDC R3, c[0x0][0x364] ;  /* 0x0000d900ff037b82 */ /* 0x000e620000000800 */
[----:B------:R-:W1:Y:S07]  /*0030*/  S2R R2, SR_TID.Y ;  /* 0x0000000000027919 */ /* 0x000e6e0000002200 */
[----:B------:R-:W0:Y:S08]  /*0040*/  S2UR UR5, SR_CTAID.X ;  /* 0x00000000000579c3 */ /* 0x000e300000002500 */
[----:B------:R-:W0:Y:S08]  /*0050*/  LDC R0, c[0x0][0x360] ;  /* 0x0000d800ff007b82 */ /* 0x000e300000000800 */
[----:B------:R-:W1:Y:S08]  /*0060*/  S2UR UR4, SR_CTAID.Y ;  /* 0x00000000000479c3 */ /* 0x000e700000002600 */
[----:B------:R-:W2:Y:S01]  /*0070*/  LDC.64 R10, c[0x0][0x390] ;  /* 0x0000e400ff0a7b82 */ /* 0x000ea20000000a00 */
[----:B0-----:R-:W-:-:S02]  /*0080*/  IMAD R0, R0, UR5, R5 ;  /* 0x0000000500007c24 */ /* 0x001fc4000f8e0205 */
[----:B-1----:R-:W-:-:S03]  /*0090*/  IMAD R3, R3, UR4, R2 ;  /* 0x0000000403037c24 */ /* 0x002fc6000f8e0202 */
[----:B--2---:R-:W-:-:S04]  /*00a0*/  ISETP.GE.AND P0, PT, R0, R11, PT ;  /* 0x0000000b0000720c */ /* 0x004fc80003f06270 */
[----:B------:R-:W-:-:S13]  /*00b0*/  ISETP.GE.OR P0, PT, R3, R10, P0 ;  /* 0x0000000a0300720c */ /* 0x000fda0000706670 */
[----:B------:R-:W-:Y:S05]  /*00c0*/  @P0 EXIT ;  /* 0x000000000000094d */ /* 0x000fea0003800000 */
[----:B------:R-:W0:Y:S01]  /*00d0*/  LDC.64 R12, c[0x0][0x380] ;  /* 0x0000e000ff0c7b82 */ /* 0x000e220000000a00 */
[----:B------:R-:W1:Y:S01]  /*00e0*/  LDCU.64 UR4, c[0x0][0x358] ;  /* 0x00006b00ff0477ac */ /* 0x000e620008000a00 */
[----:B------:R-:W-:-:S04]  /*00f0*/  IMAD R3, R3, R11, RZ ;  /* 0x0000000b03037224 */ /* 0x000fc800078e02ff */
[----:B------:R-:W-:-:S04]  /*0100*/  IMAD.IADD R2, R0, 0x1, R3 ;  /* 0x0000000100027824 */ /* 0x000fc800078e0203 */
[----:B0-----:R-:W-:-:S06]  /*0110*/  IMAD.WIDE R4, R2, 0x4, R12 ;  /* 0x0000000402047825 */ /* 0x001fcc00078e020c */
[----:B-1----:R-:W2:Y:S02]  /*0120*/  LDG.E R4, desc[UR4][R4.64] ;  /* 0x0000000404047981 */ /* 0x002ea4000c1e1900 */
[----:B--2---:R-:W-:-:S04]  /*0130*/  LOP3.LUT R6, R4, 0x1, RZ, 0xc0, !PT ;  /* 0x0000000104067812 */ /* 0x004fc800078ec0ff */
[----:B------:R-:W-:-:S13]  /*0140*/  ISETP.NE.U32.AND P0, PT, R6, 0x1, PT ;  /* 0x000000010600780c */ /* 0x000fda0003f05070 */
[----:B------:R-:W-:Y:S05]  /*0150*/  @P0 BRA `(.L_x_0) ;  /* 0x0000000400c00947 */ /* 0x000fea0003800000 */
[C---:B------:R-:W-:Y:S01]  /*0160*/  ISETP.GE.U32.AND P0, PT, R10.reuse, 0x10, PT ;  /* 0x000000100a00780c */ /* 0x040fe20003f06070 */
[----:B------:R-:W-:Y:S01]  /*0170*/  IMAD.MOV.U32 R4, RZ, RZ, RZ ;  /* 0x000000ffff047224 */ /* 0x000fe200078e00ff */
[----:B------:R-:W-:Y:S01]  /*0180*/  LOP3.LUT R3, R10, 0xf, RZ, 0xc0, !PT ;  /* 0x0000000f0a037812 */ /* 0x000fe200078ec0ff */
[----:B------:R-:W-:-:S03]  /*0190*/  IMAD.MOV.U32 R7, RZ, RZ, RZ ;  /* 0x000000ffff077224 */ /* 0x000fc600078e00ff */
[----:B------:R-:W-:-:S07]  /*01a0*/  ISETP.NE.AND P1, PT, R3, RZ, PT ;  /* 0x000000ff0300720c */ /* 0x000fce0003f25270 */
[----:B------:R-:W-:Y:S06]  /*01b0*/  @!P0 BRA `(.L_x_1) ;  /* 0x0000000000c08947 */ /* 0x000fec0003800000 */
[----:B------:R-:W-:Y:S01]  /*01c0*/  LOP3.LUT R4, R10, 0x7ffffff0, RZ, 0xc0, !PT ;  /* 0x7ffffff00a047812 */ /* 0x000fe200078ec0ff */
[----:B------:R-:W-:Y:S01]  /*01d0*/  IMAD.MOV.U32 R7, RZ, RZ, RZ ;  /* 0x000000ffff077224 */ /* 0x000fe200078e00ff */
[----:B------:R-:W-:-:S03]  /*01e0*/  MOV R6, R0 ;  /* 0x0000000000067202 */ /* 0x000fc60000000f00 */
[----:B------:R-:W-:-:S07]  /*01f0*/  IMAD.MOV R5, RZ, RZ, -R4 ;  /* 0x000000ffff057224 */ /* 0x000fce00078e0a04 */
.L_x_2:
[----:B------:R-:W-:-:S04]  /*0200*/  IMAD.WIDE R16, R6, 0x4, R12 ;  /* 0x0000000406107825 */ /* 0x000fc800078e020c */
[C---:B------:R-:W-:Y:S02]  /*0210*/  IMAD.WIDE R18, R11.reuse, 0x4, R16 ;  /* 0x000000040b127825 */ /* 0x040fe400078e0210 */
[----:B------:R-:W2:Y:S04]  /*0220*/  LDG.E R16, desc[UR4][R16.64] ;  /* 0x0000000410107981 */ /* 0x000ea8000c1e1900 */
[----:B------:R-:W2:Y:S01]  /*0230*/  LDG.E R22, desc[UR4][R18.64] ;  /* 0x0000000412167981 */ /* 0x000ea2000c1e1900 */
[----:B------:R-:W-:-:S04]  /*0240*/  IMAD.WIDE R8, R11, 0x4, R18 ;  /* 0x000000040b087825 */ /* 0x000fc800078e0212 */
[C---:B------:R-:W-:Y:S02]  /*0250*/  IMAD.WIDE R28, R11.reuse, 0x4, R8 ;  /* 0x000000040b1c7825 */ /* 0x040fe400078e0208 */
[----:B------:R-:W3:Y:S02]  /*0260*/  LDG.E R8, desc[UR4][R8.64] ;  /* 0x0000000408087981 */ /* 0x000ee4000c1e1900 */
[C---:B------:R-:W-:Y:S02]  /*0270*/  IMAD.WIDE R26, R11.reuse, 0x4, R28 ;  /* 0x000000040b1a7825 */ /* 0x040fe400078e021c */
[----:B------:R-:W3:Y:S02]  /*0280*/  LDG.E R28, desc[UR4][R28.64] ;  /* 0x000000041c1c7981 */ /* 0x000ee4000c1e1900 */
[C---:B------:R-:W-:Y:S02]  /*0290*/  IMAD.WIDE R14, R11.reuse, 0x4, R26 ;  /* 0x000000040b0e7825 */ /* 0x040fe400078e021a */
[----:B------:R-:W4:Y:S02]  /*02a0*/  LDG.E R27, desc[UR4][R26.64] ;  /* 0x000000041a1b7981 */ /* 0x000f24000c1e1900 */
[----:B------:R-:W-:-:S04]  /*02b0*/  IMAD.WIDE R24, R11, 0x4, R14 ;  /* 0x000000040b187825 */ /* 0x000fc800078e020e */
[C---:B------:R-:W-:Y:S01]  /*02c0*/  IMAD.WIDE R20, R11.reuse, 0x4, R24 ;  /* 0x000000040b147825 */ /* 0x040fe200078e0218 */
[----:B------:R0:W4:Y:S04]  /*02d0*/  LDG.E R26, desc[UR4][R14.64] ;  /* 0x000000040e1a7981 */ /* 0x000128000c1e1900 */
[----:B------:R-:W5:Y:S04]  /*02e0*/  LDG.E R25, desc[UR4][R24.64] ;  /* 0x0000000418197981 */ /* 0x000f68000c1e1900 */
[----:B------:R1:W5:Y:S01]  /*02f0*/  LDG.E R24, desc[UR4][R20.64] ;  /* 0x0000000414187981 */ /* 0x000362000c1e1900 */
[----:B--2---:R-:W-:Y:S01]  /*0300*/  IADD3 R7, PT, PT, R22, R16, R7 ;  /* 0x0000001016077210 */ /* 0x004fe20007ffe007 */
[----:B------:R-:W-:-:S05]  /*0310*/  IMAD.WIDE R22, R11, 0x4, R20 ;  /* 0x000000040b167825 */ /* 0x000fca00078e0214 */
[----:B------:R2:W5:Y:S01]  /*0320*/  LDG.E R9, desc[UR4][R22.64] ;  /* 0x0000000416097981 */ /* 0x000562000c1e1900 */
[----:B------:R-:W-:-:S04]  /*0330*/  IMAD.WIDE R16, R11, 0x4, R22 ;  /* 0x000000040b107825 */ /* 0x000fc800078e0216 */
[C---:B------:R-:W-:Y:S02]  /*0340*/  IMAD.WIDE R18, R11.reuse, 0x4, R16 ;  /* 0x000000040b127825 */ /* 0x040fe400078e0210 */
[----:B------:R-:W5:Y:S02]  /*0350*/  LDG.E R16, desc[UR4][R16.64] ;  /* 0x0000000410107981 */ /* 0x000f64000c1e1900 */
[C---:B0-----:R-:W-:Y:S02]  /*0360*/  IMAD.WIDE R14, R11.reuse, 0x4, R18 ;  /* 0x000000040b0e7825 */ /* 0x041fe400078e0212 */
[----:B------:R-:W5:Y:S02]  /*0370*/  LDG.E R18, desc[UR4][R18.64] ;  /* 0x0000000412127981 */ /* 0x000f64000c1e1900 */
[C---:B-1----:R-:W-:Y:S02]  /*0380*/  IMAD.WIDE R20, R11.reuse, 0x4, R14 ;  /* 0x000000040b147825 */ /* 0x042fe400078e020e */
[----:B------:R0:W5:Y:S04]  /*0390*/  LDG.E R29, desc[UR4][R14.64] ;  /* 0x000000040e1d7981 */ /* 0x000168000c1e1900 */
[----:B------:R1:W5:Y:S01]  /*03a0*/  LDG.E R17, desc[UR4][R20.64] ;  /* 0x0000000414117981 */ /* 0x000362000c1e1900 */
[----:B--2---:R-:W-:-:S04]  /*03b0*/  IMAD.WIDE R22, R11, 0x4, R20 ;  /* 0x000000040b167825 */ /* 0x004fc800078e0214 */
[C---:B0-----:R-:W-:Y:S02]  /*03c0*/  IMAD.WIDE R14, R11.reuse, 0x4, R22 ;  /* 0x000000040b0e7825 */ /* 0x041fe400078e0216 */
[----:B------:R-:W2:Y:S02]  /*03d0*/  LDG.E R22, desc[UR4][R22.64] ;  /* 0x0000000416167981 */ /* 0x000ea4000c1e1900 */
[----:B-1----:R-:W-:Y:S02]  /*03e0*/  IMAD.WIDE R20, R11, 0x4, R14 ;  /* 0x000000040b147825 */ /* 0x002fe400078e020e */
[----:B------:R-:W2:Y:S04]  /*03f0*/  LDG.E R19, desc[UR4][R14.64] ;  /* 0x000000040e137981 */ /* 0x000ea8000c1e1900 */
[----:B------:R-:W2:Y:S01]  /*0400*/  LDG.E R20, desc[UR4][R20.64] ;  /* 0x0000000414147981 */ /* 0x000ea2000c1e1900 */
[----:B---3--:R-:W-:Y:S01]  /*0410*/  IADD3 R7, PT, PT, R28, R8, R7 ;  /* 0x000000081c077210 */ /* 0x008fe20007ffe007 */
[----:B------:R-:W-:-:S03]  /*0420*/  VIADD R5, R5, 0x10 ;  /* 0x0000001005057836 */ /* 0x000fc60000000000 */
[----:B----4-:R-:W-:Y:S02]  /*0430*/  IADD3 R7, PT, PT, R26, R27, R7 ;  /* 0x0000001b1a077210 */ /* 0x010fe40007ffe007 */
[----:B------:R-:W-:Y:S02]  /*0440*/  ISETP.NE.AND P0, PT, R5, RZ, PT ;  /* 0x000000ff0500720c */ /* 0x000fe40003f05270 */
[----:B-----5:R-:W-:Y:S01]  /*0450*/  IADD3 R7, PT, PT, R24, R25, R7 ;  /* 0x0000001918077210 */ /* 0x020fe20007ffe007 */
[----:B------:R-:W-:-:S03]  /*0460*/  IMAD R6, R11, 0x10, R6 ;  /* 0x000000100b067824 */ /* 0x000fc600078e0206 */
[----:B------:R-:W-:-:S04]  /*0470*/  IADD3 R7, PT, PT, R16, R9, R7 ;  /* 0x0000000910077210 */ /* 0x000fc80007ffe007 */
[----:B------:R-:W-:-:S04]  /*0480*/  IADD3 R7, PT, PT, R29, R18, R7 ;  /* 0x000000121d077210 */ /* 0x000fc80007ffe007 */
[----:B--2---:R-:W-:-:S04]  /*0490*/  IADD3 R7, PT, PT, R22, R17, R7 ;  /* 0x0000001116077210 */ /* 0x004fc80007ffe007 */
[----:B------:R-:W-:Y:S01]  /*04a0*/  IADD3 R7, PT, PT, R20, R19, R7 ;  /* 0x0000001314077210 */ /* 0x000fe20007ffe007 */
[----:B------:R-:W-:Y:S06]  /*04b0*/  @P0 BRA `(.L_x_2) ;  /* 0xfffffffc00500947 */ /* 0x000fec000383ffff */
.L_x_1:
[----:B------:R-:W-:Y:S05]  /*04c0*/  @!P1 BRA `(.L_x_3) ;  /* 0x0000000000d49947 */ /* 0x000fea0003800000 */
[----:B------:R-:W-:Y:S02]  /*04d0*/  ISETP.GE.U32.AND P0, PT, R3, 0x8, PT ;  /* 0x000000080300780c */ /* 0x000fe40003f06070 */
[----:B------:R-:W-:-:S04]  /*04e0*/  LOP3.LUT R5, R10, 0x7, RZ, 0xc0, !PT ;  /* 0x000000070a057812 */ /* 0x000fc800078ec0ff */
[----:B------:R-:W-:-:S07]  /*04f0*/  ISETP.NE.AND P1, PT, R5, RZ, PT ;  /* 0x000000ff0500720c */ /* 0x000fce0003f25270 */
[----:B------:R-:W-:Y:S06]  /*0500*/  @!P0 BRA `(.L_x_4) ;  /* 0x0000000000588947 */ /* 0x000fec0003800000 */
[----:B------:R-:W-:-:S04]  /*0510*/  IMAD R25, R4, R11, R0 ;  /* 0x0000000b04197224 */ /* 0x000fc800078e0200 */
[----:B------:R-:W-:-:S05]  /*0520*/  IMAD.WIDE R24, R25, 0x4, R12 ;  /* 0x0000000419187825 */ /* 0x000fca00078e020c */
[----:B------:R-:W2:Y:S01]  /*0530*/  LDG.E R6, desc[UR4][R24.64] ;  /* 0x0000000418067981 */ /* 0x000ea2000c1e1900 */
[----:B------:R-:W-:-:S04]  /*0540*/  IMAD.WIDE R26, R11, 0x4, R24 ;  /* 0x000000040b1a7825 */ /* 0x000fc800078e0218 */
[C---:B------:R-:W-:Y:S02]  /*0550*/  IMAD.WIDE R14, R11.reuse, 0x4, R26 ;  /* 0x000000040b0e7825 */ /* 0x040fe400078e021a */
[----:B------:R-:W2:Y:S02]  /*0560*/  LDG.E R26, desc[UR4][R26.64] ;  /* 0x000000041a1a7981 */ /* 0x000ea4000c1e1900 */
[C---:B------:R-:W-:Y:S02]  /*0570*/  IMAD.WIDE R18, R11.reuse, 0x4, R14 ;  /* 0x000000040b127825 */ /* 0x040fe400078e020e */
[----:B------:R-:W3:Y:S02]  /*0580*/  LDG.E R15, desc[UR4][R14.64] ;  /* 0x000000040e0f7981 */ /* 0x000ee4000c1e1900 */
[C---:B------:R-:W-:Y:S02]  /*0590*/  IMAD.WIDE R16, R11.reuse, 0x4, R18 ;  /* 0x000000040b107825 */ /* 0x040fe400078e0212 */
[----:B------:R-:W3:Y:S02]  /*05a0*/  LDG.E R18, desc[UR4][R18.64] ;  /* 0x0000000412127981 */ /* 0x000ee4000c1e1900 */
[----:B------:R-:W-:-:S02]  /*05b0*/  IMAD.WIDE R8, R11, 0x4, R16 ;  /* 0x000000040b087825 */ /* 0x000fc400078e0210 */
[----:B------:R-:W4:Y:S02]  /*05c0*/  LDG.E R17, desc[UR4][R16.64] ;  /* 0x0000000410117981 */ /* 0x000f24000c1e1900 */
[C---:B------:R-:W-:Y:S02]  /*05d0*/  IMAD.WIDE R20, R11.reuse, 0x4, R8 ;  /* 0x000000040b147825 */ /* 0x040fe400078e0208 */
[----:B------:R-:W4:Y:S02]  /*05e0*/  LDG.E R8, desc[UR4][R8.64] ;  /* 0x0000000408087981 */ /* 0x000f24000c1e1900 */
[----:B------:R-:W-:Y:S02]  /*05f0*/  IMAD.WIDE R22, R11, 0x4, R20 ;  /* 0x000000040b167825 */ /* 0x000fe400078e0214 */
[----:B------:R-:W5:Y:S04]  /*0600*/  LDG.E R21, desc[UR4][R20.64] ;  /* 0x0000000414157981 */ /* 0x000f68000c1e1900 */
[----:B------:R-:W5:Y:S01]  /*0610*/  LDG.E R22, desc[UR4][R22.64] ;  /* 0x0000000416167981 */ /* 0x000f62000c1e1900 */
[----:B------:R-:W-:Y:S01]  /*0620*/  VIADD R4, R4, 0x8 ;  /* 0x0000000804047836 */ /* 0x000fe20000000000 */
[----:B--2---:R-:W-:-:S04]  /*0630*/  IADD3 R6, PT, PT, R26, R6, R7 ;  /* 0x000000061a067210 */ /* 0x004fc80007ffe007 */
[----:B---3--:R-:W-:-:S04]  /*0640*/  IADD3 R6, PT, PT, R18, R15, R6 ;  /* 0x0000000f12067210 */ /* 0x008fc80007ffe006 */
[----:B----4-:R-:W-:-:S04]  /*0650*/  IADD3 R6, PT, PT, R8, R17, R6 ;  /* 0x0000001108067210 */ /* 0x010fc80007ffe006 */
[----:B-----5:R-:W-:-:S07]  /*0660*/  IADD3 R7, PT, PT, R22, R21, R6 ;  /* 0x0000001516077210 */ /* 0x020fce0007ffe006 */
.L_x_4:
[----:B------:R-:W-:Y:S05]  /*0670*/  @!P1 BRA `(.L_x_3) ;  /* 0x0000000000689947 */ /* 0x000fea0003800000 */
[----:B------:R-:W-:Y:S02]  /*0680*/  ISETP.GE.U32.AND P0, PT, R5, 0x4, PT ;  /* 0x000000040500780c */ /* 0x000fe40003f06070 */
[----:B------:R-:W-:-:S04]  /*0690*/  LOP3.LUT R10, R10, 0x3, RZ, 0xc0, !PT ;  /* 0x000000030a0a7812 */ /* 0x000fc800078ec0ff */
[----:B------:R-:W-:-:S07]  /*06a0*/  ISETP.NE.AND P1, PT, R10, RZ, PT ;  /* 0x000000ff0a00720c */ /* 0x000fce0003f25270 */
[----:B------:R-:W-:Y:S06]  /*06b0*/  @!P0 BRA `(.L_x_5) ;  /* 0x0000000000308947 */ /* 0x000fec0003800000 */
[----:B------:R-:W-:-:S04]  /*06c0*/  IMAD R9, R4, R11, R0 ;  /* 0x0000000b04097224 */ /* 0x000fc800078e0200 */
[----:B------:R-:W-:-:S04]  /*06d0*/  IMAD.WIDE R8, R9, 0x4, R12 ;  /* 0x0000000409087825 */ /* 0x000fc800078e020c */
[C---:B------:R-:W-:Y:S02]  /*06e0*/  IMAD.WIDE R14, R11.reuse, 0x4, R8 ;  /* 0x000000040b0e7825 */ /* 0x040fe400078e0208 */
[----:B------:R-:W2:Y:S02]  /*06f0*/  LDG.E R8, desc[UR4][R8.64] ;  /* 0x0000000408087981 */ /* 0x000ea4000c1e1900 */
[C---:B------:R-:W-:Y:S02]  /*0700*/  IMAD.WIDE R16, R11.reuse, 0x4, R14 ;  /* 0x000000040b107825 */ /* 0x040fe400078e020e */
[----:B------:R-:W2:Y:S02]  /*0710*/  LDG.E R14, desc[UR4][R14.64] ;  /* 0x000000040e0e7981 */ /* 0x000ea4000c1e1900 */
[----:B------:R-:W-:Y:S02]  /*0720*/  IMAD.WIDE R18, R11, 0x4, R16 ;  /* 0x000000040b127825 */ /* 0x000fe400078e0210 */
[----:B------:R-:W3:Y:S04]  /*0730*/  LDG.E R16, desc[UR4][R16.64] ;  /* 0x0000000410107981 */ /* 0x000ee8000c1e1900 */
[----:B------:R-:W3:Y:S01]  /*0740*/  LDG.E R18, desc[UR4][R18.64] ;  /* 0x0000000412127981 */ /* 0x000ee2000c1e1900 */
[----:B------:R-:W-:-:S02]  /*0750*/  IADD3 R4, PT, PT, R4, 0x4, RZ ;  /* 0x0000000404047810 */ /* 0x000fc40007ffe0ff */
[----:B--2---:R-:W-:-:S04]  /*0760*/  IADD3 R7, PT, PT, R14, R8, R7 ;  /* 0x000000080e077210 */ /* 0x004fc80007ffe007 */
[----:B---3--:R-:W-:-:S07]  /*0770*/  IADD3 R7, PT, PT, R18, R16, R7 ;  /* 0x0000001012077210 */ /* 0x008fce0007ffe007 */
.L_x_5:
[----:B------:R-:W-:Y:S05]  /*0780*/  @!P1 BRA `(.L_x_3) ;  /* 0x0000000000249947 */ /* 0x000fea0003800000 */
[----:B------:R-:W-:Y:S02]  /*0790*/  IMAD R0, R4, R11, R0 ;  /* 0x0000000b04007224 */ /* 0x000fe400078e0200 */
[----:B------:R-:W-:-:S07]  /*07a0*/  IMAD.MOV R10, RZ, RZ, -R10 ;  /* 0x000000ffff0a7224 */ /* 0x000fce00078e0a0a */
.L_x_6:
[----:B------:R-:W-:-:S06]  /*07b0*/  IMAD.WIDE R4, R0, 0x4, R12 ;  /* 0x0000000400047825 */ /* 0x000fcc00078e020c */
[----:B------:R-:W2:Y:S01]  /*07c0*/  LDG.E R4, desc[UR4][R4.64] ;  /* 0x0000000404047981 */ /* 0x000ea2000c1e1900 */
[----:B------:R-:W-:Y:S02]  /*07d0*/  VIADD R10, R10, 0x1 ;  /* 0x000000010a0a7836 */ /* 0x000fe40000000000 */
[----:B------:R-:W-:-:S03]  /*07e0*/  IMAD.IADD R0, R0, 0x1, R11 ;  /* 0x0000000100007824 */ /* 0x000fc600078e020b */
[----:B------:R-:W-:Y:S01]  /*07f0*/  ISETP.NE.AND P0, PT, R10, RZ, PT ;  /* 0x000000ff0a00720c */ /* 0x000fe20003f05270 */
[----:B--2---:R-:W-:-:S12]  /*0800*/  IMAD.IADD R7, R4, 0x1, R7 ;  /* 0x0000000104077824 */ /* 0x004fd800078e0207 */
[----:B------:R-:W-:Y:S05]  /*0810*/  @P0 BRA `(.L_x_6) ;  /* 0xfffffffc00e40947 */ /* 0x000fea000383ffff */
.L_x_3:
[----:B------:R-:W0:Y:S02]  /*0820*/  LDC.64 R4, c[0x0][0x388] ;  /* 0x0000e200ff047b82 */ /* 0x000e240000000a00 */
[----:B0-----:R-:W-:-:S05]  /*0830*/  IMAD.WIDE R2, R2, 0x4, R4 ;  /* 0x0000000402027825 */ /* 0x001fca00078e0204 */
[----:B------:R-:W-:Y:S01]  /*0840*/  STG.E desc[UR4][R2.64], R7 ;  /* 0x0000000702007986 */ /* 0x000fe2000c101904 */
[----:B------:R-:W-:Y:S05]  /*0850*/  EXIT ;  /* 0x000000000000794d */ /* 0x000fea0003800000 */
.L_x_0:
[----:B------:R-:W-:Y:S01]  /*0860*/  ISETP.GE.AND P0, PT, R11, 0x1, PT ;  /* 0x000000010b00780c */ /* 0x000fe20003f06270 */
[----:B------:R-:W-:-:S12]  /*0870*/  HFMA2 R0, -RZ, RZ, 0, 0 ;  /* 0x00000000ff007431 */ /* 0x000fd800000001ff */
[----:B------:R-:W-:Y:S05]  /*0880*/  @!P0 BRA `(.L_x_7) ;  /* 0x0000000400948947 */ /* 0x000fea0003800000 */
[C---:B------:R-:W-:Y:S01]  /*0890*/  VIADD R0, R11.reuse, 0xffffffff ;  /* 0xffffffff0b007836 */ /* 0x040fe20000000000 */
[----:B------:R-:W-:Y:S01]  /*08a0*/  LOP3.LUT R22, R11, 0xf, RZ, 0xc0, !PT ;  /* 0x0000000f0b167812 */ /* 0x000fe200078ec0ff */
[----:B------:R-:W-:-:S03]  /*08b0*/  IMAD.MOV.U32 R6, RZ, RZ, RZ ;  /* 0x000000ffff067224 */ /* 0x000fc600078e00ff */
[----:B------:R-:W-:Y:S01]  /*08c0*/  ISETP.GE.U32.AND P1, PT, R0, 0xf, PT ;  /* 0x0000000f0000780c */ /* 0x000fe20003f26070 */
[----:B------:R-:W-:Y:S01]  /*08d0*/  IMAD.MOV.U32 R0, RZ, RZ, RZ ;  /* 0x000000ffff007224 */ /* 0x000fe200078e00ff */
[----:B------:R-:W-:-:S11]  /*08e0*/  ISETP.NE.AND P0, PT, R22, RZ, PT ;  /* 0x000000ff1600720c */ /* 0x000fd60003f05270 */
[----:B------:R-:W-:Y:S05]  /*08f0*/  @!P1 BRA `(.L_x_8) ;  /* 0x0000000000949947 */ /* 0x000fea0003800000 */
[----:B------:R-:W-:Y:S01]  /*0900*/  IMAD.WIDE.U32 R4, R3, 0x4, R12 ;  /* 0x0000000403047825 */ /* 0x000fe200078e000c */
[----:B------:R-:W-:-:S03]  /*0910*/  LOP3.LUT R6, R11, 0x7ffffff0, RZ, 0xc0, !PT ;  /* 0x7ffffff00b067812 */ /* 0x000fc600078ec0ff */
[----:B------:R-:W-:Y:S01]  /*0920*/  IMAD.MOV.U32 R0, RZ, RZ, RZ ;  /* 0x000000ffff007224 */ /* 0x000fe200078e00ff */
[----:B------:R-:W-:Y:S02]  /*0930*/  IADD3 R14, P1, PT, R4, 0x20, RZ ;  /* 0x00000020040e7810 */ /* 0x000fe40007f3e0ff */
[----:B------:R-:W-:-:S03]  /*0940*/  IADD3 R7, PT, PT, -R6, RZ, RZ ;  /* 0x000000ff06077210 */ /* 0x000fc60007ffe1ff */
[----:B------:R-:W-:-:S08]  /*0950*/  IMAD.X R15, RZ, RZ, R5, P1 ;  /* 0x000000ffff0f7224 */ /* 0x000fd000008e0605 */
.L_x_9:
[----:B------:R-:W-:Y:S02]  /*0960*/  IMAD.MOV.U32 R4, RZ, RZ, R14 ;  /* 0x000000ffff047224 */ /* 0x000fe400078e000e */
[----:B------:R-:W-:-:S05]  /*0970*/  IMAD.MOV.U32 R5, RZ, RZ, R15 ;  /* 0x000000ffff057224 */ /* 0x000fca00078e000f */
[----:B------:R-:W2:Y:S04]  /*0980*/  LDG.E R21, desc[UR4][R4.64+-0x20] ;  /* 0xffffe00404157981 */ /* 0x000ea8000c1e1900 */
[----:B------:R-:W2:Y:S04]  /*0990*/  LDG.E R18, desc[UR4][R4.64+-0x1c] ;  /* 0xffffe40404127981 */ /* 0x000ea8000c1e1900 */
[----:B------:R-:W3:Y:S04]  /*09a0*/  LDG.E R23, desc[UR4][R4.64+-0x18] ;  /* 0xffffe80404177981 */ /* 0x000ee8000c1e1900 */
[----:B------:R-:W3:Y:S04]  /*09b0*/  LDG.E R20, desc[UR4][R4.64+-0x14] ;  /* 0xffffec0404147981 */ /* 0x000ee8000c1e1900 */
[----:B------:R-:W4:Y:S04]  /*09c0*/  LDG.E R25, desc[UR4][R4.64+-0x10] ;  /* 0xfffff00404197981 */ /* 0x000f28000c1e1900 */
[----:B------:R-:W4:Y:S04]  /*09d0*/  LDG.E R24, desc[UR4][R4.64+-0xc] ;  /* 0xfffff40404187981 */ /* 0x000f28000c1e1900 */
[----:B------:R-:W5:Y:S04]  /*09e0*/  LDG.E R19, desc[UR4][R4.64+-0x8] ;  /* 0xfffff80404137981 */ /* 0x000f68000c1e1900 */
[----:B------:R-:W5:Y:S04]  /*09f0*/  LDG.E R16, desc[UR4][R4.64+-0x4] ;  /* 0xfffffc0404107981 */ /* 0x000f68000c1e1900 */
[----:B------:R-:W5:Y:S04]  /*0a00*/  LDG.E R17, desc[UR4][R4.64] ;  /* 0x0000000404117981 */ /* 0x000f68000c1e1900 */
[----:B------:R-:W5:Y:S04]  /*0a10*/  LDG.E R14, desc[UR4][R4.64+0x4] ;  /* 0x00000404040e7981 */ /* 0x000f68000c1e1900 */
[----:B------:R-:W5:Y:S04]  /*0a20*/  LDG.E R15, desc[UR4][R4.64+0x8] ;  /* 0x00000804040f7981 */ /* 0x000f68000c1e1900 */
[----:B------:R-:W5:Y:S04]  /*0a30*/  LDG.E R10, desc[UR4][R4.64+0xc] ;  /* 0x00000c04040a7981 */ /* 0x000f68000c1e1900 */
[----:B------:R-:W5:Y:S04]  /*0a40*/  LDG.E R8, desc[UR4][R4.64+0x10] ;  /* 0x0000100404087981 */ /* 0x000f68000c1e1900 */
[----:B------:R-:W5:Y:S01]  /*0a50*/  LDG.E R9, desc[UR4][R4.64+0x14] ;  /* 0x0000140404097981 */ /* 0x000f62000c1e1900 */
[----:B--2---:R-:W-:-:S03]  /*0a60*/  IADD3 R18, PT, PT, R18, R21, R0 ;  /* 0x0000001512127210 */ /* 0x004fc60007ffe000 */
[----:B------:R-:W2:Y:S04]  /*0a70*/  LDG.E R21, desc[UR4][R4.64+0x18] ;  /* 0x0000180404157981 */ /* 0x000ea8000c1e1900 */
[----:B------:R-:W2:Y:S01]  /*0a80*/  LDG.E R0, desc[UR4][R4.64+0x1c] ;  /* 0x00001c0404007981 */ /* 0x000ea2000c1e1900 */
[----:B------:R-:W-:Y:S02]  /*0a90*/  IADD3 R7, PT, PT, R7, 0x10, RZ ;  /* 0x0000001007077810 */ /* 0x000fe40007ffe0ff */
[----:B---3--:R-:W-:Y:S02]  /*0aa0*/  IADD3 R18, PT, PT, R20, R23, R18 ;  /* 0x0000001714127210 */ /* 0x008fe40007ffe012 */
[----:B------:R-:W-:Y:S02]  /*0ab0*/  ISETP.NE.AND P1, PT, R7, RZ, PT ;  /* 0x000000ff0700720c */ /* 0x000fe40003f25270 */
[----:B----4-:R-:W-:-:S04]  /*0ac0*/  IADD3 R18, PT, PT, R24, R25, R18 ;  /* 0x0000001918127210 */ /* 0x010fc80007ffe012 */
[----:B-----5:R-:W-:-:S04]  /*0ad0*/  IADD3 R16, PT, PT, R16, R19, R18 ;  /* 0x0000001310107210 */ /* 0x020fc80007ffe012 */
[----:B------:R-:W-:-:S04]  /*0ae0*/  IADD3 R14, PT, PT, R14, R17, R16 ;  /* 0x000000110e0e7210 */ /* 0x000fc80007ffe010 */
[----:B------:R-:W-:Y:S02]  /*0af0*/  IADD3 R10, PT, PT, R10, R15, R14 ;  /* 0x0000000f0a0a7210 */ /* 0x000fe40007ffe00e */
[----:B------:R-:W-:-:S05]  /*0b00*/  IADD3 R14, P2, PT, R4, 0x40, RZ ;  /* 0x00000040040e7810 */ /* 0x000fca0007f5e0ff */
[----:B------:R-:W-:Y:S01]  /*0b10*/  IMAD.X R15, RZ, RZ, R5, P2 ;  /* 0x000000ffff0f7224 */ /* 0x000fe200010e0605 */
[----:B------:R-:W-:-:S04]  /*0b20*/  IADD3 R8, PT, PT, R9, R8, R10 ;  /* 0x0000000809087210 */ /* 0x000fc80007ffe00a */
[----:B--2---:R-:W-:Y:S01]  /*0b30*/  IADD3 R0, PT, PT, R0, R21, R8 ;  /* 0x0000001500007210 */ /* 0x004fe20007ffe008 */
[----:B------:R-:W-:Y:S06]  /*0b40*/  @P1 BRA `(.L_x_9) ;  /* 0xfffffffc00841947 */ /* 0x000fec000383ffff */
.L_x_8:
[----:B------:R-:W-:Y:S05]  /*0b50*/  @!P0 BRA `(.L_x_7) ;  /* 0x0000000000e08947 */ /* 0x000fea0003800000 */
[----:B------:R-:W-:Y:S02]  /*0b60*/  ISETP.GE.U32.AND P1, PT, R22, 0x8, PT ;  /* 0x000000081600780c */ /* 0x000fe40003f26070 */
[----:B------:R-:W-:-:S04]  /*0b70*/  LOP3.LUT R19, R11, 0x7, RZ, 0xc0, !PT ;  /* 0x000000070b137812 */ /* 0x000fc800078ec0ff */
[----:B------:R-:W-:-:S07]  /*0b80*/  ISETP.NE.AND P0, PT, R19, RZ, PT ;  /* 0x000000ff1300720c */ /* 0x000fce0003f05270 */
[----:B------:R-:W-:Y:S06]  /*0b90*/  @!P1 BRA `(.L_x_10) ;  /* 0x0000000000509947 */ /* 0x000fec0003800000 */
[----:B------:R-:W0:Y:S01]  /*0ba0*/  LDCU.64 UR6, c[0x0][0x380] ;  /* 0x00007000ff0677ac */ /* 0x000e220008000a00 */
[C---:B------:R-:W-:Y:S01]  /*0bb0*/  IADD3 R5, P1, PT, R3.reuse, R6, RZ ;  /* 0x0000000603057210 */ /* 0x040fe20007f3e0ff */
[----:B------:R-:W-:-:S04]  /*0bc0*/  IMAD.IADD R9, R3, 0x1, R6 ;  /* 0x0000000103097824 */ /* 0x000fc800078e0206 */
[----:B------:R-:W-:Y:S02]  /*0bd0*/  IMAD.X R10, RZ, RZ, RZ, P1 ;  /* 0x000000ffff0a7224 */ /* 0x000fe400008e06ff */
[----:B------:R-:W-:-:S06]  /*0be0*/  IMAD.WIDE.U32 R8, R9, 0x4, R12 ;  /* 0x0000000409087825 */ /* 0x000fcc00078e000c */
[----:B------:R-:W2:Y:S01]  /*0bf0*/  LDG.E R9, desc[UR4][R8.64] ;  /* 0x0000000408097981 */ /* 0x000ea2000c1e1900 */
[----:B0-----:R-:W-:-:S04]  /*0c00*/  LEA R4, P1, R5, UR6, 0x2 ;  /* 0x0000000605047c11 */ /* 0x001fc8000f8210ff */
[----:B------:R-:W-:-:S05]  /*0c10*/  LEA.HI.X R5, R5, UR7, R10, 0x2, P1 ;  /* 0x0000000705057c11 */ /* 0x000fca00088f140a */
[----:B------:R-:W2:Y:S04]  /*0c20*/  LDG.E R7, desc[UR4][R4.64+0x4] ;  /* 0x0000040404077981 */ /* 0x000ea8000c1e1900 */
[----:B------:R-:W3:Y:S04]  /*0c30*/  LDG.E R10, desc[UR4][R4.64+0x8] ;  /* 0x00000804040a7981 */ /* 0x000ee8000c1e1900 */
[----:B------:R-:W3:Y:S04]  /*0c40*/  LDG.E R14, desc[UR4][R4.64+0xc] ;  /* 0x00000c04040e7981 */ /* 0x000ee8000c1e1900 */
[----:B------:R-:W4:Y:S04]  /*0c50*/  LDG.E R16, desc[UR4][R4.64+0x10] ;  /* 0x0000100404107981 */ /* 0x000f28000c1e1900 */
[----:B------:R-:W4:Y:S04]  /*0c60*/  LDG.E R15, desc[UR4][R4.64+0x14] ;  /* 0x00001404040f7981 */ /* 0x000f28000c1e1900 */
[----:B------:R-:W5:Y:S04]  /*0c70*/  LDG.E R18, desc[UR4][R4.64+0x18] ;  /* 0x0000180404127981 */ /* 0x000f68000c1e1900 */
[----:B------:R-:W5:Y:S01]  /*0c80*/  LDG.E R17, desc[UR4][R4.64+0x1c] ;  /* 0x00001c0404117981 */ /* 0x000f62000c1e1900 */
[----:B------:R-:W-:-:S02]  /*0c90*/  IADD3 R6, PT, PT, R6, 0x8, RZ ;  /* 0x0000000806067810 */ /* 0x000fc40007ffe0ff */
[----:B--2---:R-:W-:-:S04]  /*0ca0*/  IADD3 R7, PT, PT, R7, R9, R0 ;  /* 0x0000000907077210 */ /* 0x004fc80007ffe000 */
[----:B---3--:R-:W-:-:S04]  /*0cb0*/  IADD3 R7, PT, PT, R14, R10, R7 ;  /* 0x0000000a0e077210 */ /* 0x008fc80007ffe007 */
[----:B----4-:R-:W-:-:S04]  /*0cc0*/  IADD3 R7, PT, PT, R15, R16, R7 ;  /* 0x000000100f077210 */ /* 0x010fc80007ffe007 */
[----:B-----5:R-:W-:-:S07]  /*0cd0*/  IADD3 R0, PT, PT, R17, R18, R7 ;  /* 0x0000001211007210 */ /* 0x020fce0007ffe007 */
.L_x_10:
        /* <DEDUP_REMOVED lines=15> */
[----:B------:R-:W3:Y:S01]  /*0dd0*/  LDG.E R10, desc[UR4][R8.64+0xc] ;  /* 0x00000c04080a7981 */ /* 0x000ee2000c1e1900 */
[----:B------:R-:W-:Y:S01]  /*0de0*/  VIADD R6, R6, 0x4 ;  /* 0x0000000406067836 */ /* 0x000fe20000000000 */
[----:B--2---:R-:W-:-:S04]  /*0df0*/  IADD3 R0, PT, PT, R7, R5, R0 ;  /* 0x0000000507007210 */ /* 0x004fc80007ffe000 */
[----:B---3--:R-:W-:-:S07]  /*0e00*/  IADD3 R0, PT, PT, R10, R15, R0 ;  /* 0x0000000f0a007210 */ /* 0x008fce0007ffe000 */
.L_x_11:
[----:B------:R-:W-:Y:S05]  /*0e10*/  @!P0 BRA `(.L_x_7) ;  /* 0x0000000000308947 */ /* 0x000fea0003800000 */
[----:B------:R-:W-:Y:S01]  /*0e20*/  IADD3 R3, PT, PT, R3, R6, RZ ;  /* 0x0000000603037210 */ /* 0x000fe20007ffe0ff */
[----:B------:R-:W-:-:S04]  /*0e30*/  IMAD.MOV R11, RZ, RZ, -R11 ;  /* 0x000000ffff0b7224 */ /* 0x000fc800078e0a0b */
[----:B------:R-:W-:-:S07]  /*0e40*/  IMAD.WIDE.U32 R12, R3, 0x4, R12 ;  /* 0x00000004030c7825 */ /* 0x000fce00078e000c */
.L_x_12:
[----:B------:R-:W-:Y:S02]  /*0e50*/  IMAD.MOV.U32 R4, RZ, RZ, R12 ;  /* 0x000000ffff047224 */ /* 0x000fe400078e000c */
[----:B------:R-:W-:-:S05]  /*0e60*/  IMAD.MOV.U32 R5, RZ, RZ, R13 ;  /* 0x000000ffff057224 */ /* 0x000fca00078e000d */
[----:B------:R-:W2:Y:S01]  /*0e70*/  LDG.E R3, desc[UR4][R4.64] ;  /* 0x0000000404037981 */ /* 0x000ea2000c1e1900 */
[----:B------:R-:W-:Y:S02]  /*0e80*/  IADD3 R11, PT, PT, R11, 0x1, RZ ;  /* 0x000000010b0b7810 */ /* 0x000fe40007ffe0ff */
[----:B------:R-:W-:Y:S02]  /*0e90*/  IADD3 R12, P1, PT, R12, 0x4, RZ ;  /* 0x000000040c0c7810 */ /* 0x000fe40007f3e0ff */
[----:B------:R-:W-:-:S03]  /*0ea0*/  ISETP.NE.AND P0, PT, R11, RZ, PT ;  /* 0x000000ff0b00720c */ /* 0x000fc60003f05270 */
[----:B------:R-:W-:Y:S02]  /*0eb0*/  IMAD.X R13, RZ, RZ, R13, P1 ;  /* 0x000000ffff0d7224 */ /* 0x000fe400008e060d */
[----:B--2---:R-:W-:-:S08]  /*0ec0*/  IMAD.IADD R0, R3, 0x1, R0 ;  /* 0x0000000103007824 */ /* 0x004fd000078e0200 */
[----:B------:R-:W-:Y:S05]  /*0ed0*/  @P0 BRA `(.L_x_12) ;  /* 0xfffffffc00dc0947 */ /* 0x000fea000383ffff */
.L_x_7:
[----:B------:R-:W0:Y:S02]  /*0ee0*/  LDC.64 R4, c[0x0][0x388] ;  /* 0x0000e200ff047b82 */ /* 0x000e240000000a00 */
[----:B0-----:R-:W-:-:S05]  /*0ef0*/  IMAD.WIDE R4, R2, 0x4, R4 ;  /* 0x0000000402047825 */ /* 0x001fca00078e0204 */
[----:B------:R-:W-:Y:S01]  /*0f00*/  STG.E desc[UR4][R4.64], R0 ;  /* 0x0000000004007986 */ /* 0x000fe2000c101904 */
[----:B------:R-:W-:Y:S05]  /*0f10*/  EXIT ;  /* 0x000000000000794d */ /* 0x000fea0003800000 */
.L_x_13:
[----:B------:R-:W-:-:S00]  /*0f20*/  BRA `(.L_x_13) ;  /* 0xfffffffc00fc7947 */ /* 0x000fc0000383ffff */
[----:B------:R-:W-:-:S00]  /*0f30*/  NOP ;  /* 0x0000000000007918 */ /* 0x000fc00000000000 */
        /* <DEDUP_REMOVED lines=12> */
.L_x_14:


//--------------------- .nv.shared.reserved.0     --------------------------
	.section	.nv.shared.reserved.0,"aw",@nobits
	.weak		__nv_reservedSMEM_offset_0_alias
	.size		__nv_reservedSMEM_offset_0_alias, 0, 64
	.other		__nv_reservedSMEM_offset_0_alias,@"STO_CUDA_RESERVED_SHARED STV_DEFAULT"
__nv_reservedSMEM_offset_0_alias:
	.zero		0
	.zero		64


//--------------------- .nv.constant0._Z14computeMatrixBPiS_ii --------------------------
	.section	.nv.constant0._Z14computeMatrixBPiS_ii,"a",@progbits
	.sectionflags	@""
	.align	4
.nv.constant0._Z14computeMatrixBPiS_ii:
	.zero		920


//--------------------- SYMBOLS --------------------------

	.type		.nv.reservedSmem.offset0,@object
	.size		.nv.reservedSmem.offset0,0x4
